	.headerflags	@"EF_CUDA_TEXMODE_UNIFIED EF_CUDA_64BIT_ADDRESS EF_CUDA_ACCELERATORS EF_CUDA_SM90 EF_CUDA_VIRTUAL_SM(EF_CUDA_SM90)"
	.elftype	@"ET_EXEC"


//--------------------- .nv.info                  --------------------------
	.section	.nv.info,"",@"SHT_CUDA_INFO"
	.align	4


	//----- nvinfo : EIATTR_REGCOUNT
	.align		4
        /*0000*/ 	.byte	0x04, 0x2f
        /*0002*/ 	.short	(.L_3 - .L_2)
	.align		4
.L_2:
        /*0004*/ 	.word	index@(triton_poi_fused__native_batch_norm_legit_no_training_relu_69)
        /*0008*/ 	.word	0x00000016


	//----- nvinfo : EIATTR_MIN_STACK_SIZE
	.align		4
.L_3:
        /*000c*/ 	.byte	0x04, 0x12
        /*000e*/ 	.short	(.L_5 - .L_4)
	.align		4
.L_4:
        /*0010*/ 	.word	index@(triton_poi_fused__native_batch_norm_legit_no_training_relu_69)
        /*0014*/ 	.word	0x00000000


	//----- nvinfo : EIATTR_FRAME_SIZE
	.align		4
.L_5:
        /*0018*/ 	.byte	0x04, 0x11
        /*001a*/ 	.short	(.L_7 - .L_6)
	.align		4
.L_6:
        /*001c*/ 	.word	index@(triton_poi_fused__native_batch_norm_legit_no_training_relu_69)
        /*0020*/ 	.word	0x00000000


	//----- nvinfo : EIATTR_MIN_STACK_SIZE
	.align		4
.L_7:
        /*0024*/ 	.byte	0x04, 0x12
        /*0026*/ 	.short	(.L_9 - .L_8)
	.align		4
.L_8:
        /*0028*/ 	.word	index@(triton_poi_fused__native_batch_norm_legit_no_training_relu_69)
        /*002c*/ 	.word	0x00000000
.L_9:


//--------------------- .nv.info.triton_poi_fused__native_batch_norm_legit_no_training_relu_69 --------------------------
	.section	.nv.info.triton_poi_fused__native_batch_norm_legit_no_training_relu_69,"",@"SHT_CUDA_INFO"
	.sectionflags	@""
	.align	4


	//----- nvinfo : EIATTR_CUDA_API_VERSION
	.align		4
        /*0000*/ 	.byte	0x04, 0x37
        /*0002*/ 	.short	(.L_11 - .L_10)
.L_10:
        /*0004*/ 	.word	0x0000007c


	//----- nvinfo : EIATTR_KPARAM_INFO
	.align		4
.L_11:
        /*0008*/ 	.byte	0x04, 0x17
        /*000a*/ 	.short	(.L_13 - .L_12)
.L_12:
        /*000c*/ 	.word	0x00000000
        /*0010*/ 	.short	0x0006
        /*0012*/ 	.short	0x0030
        /*0014*/ 	.byte	0x00, 0xf0, 0x11, 0x00


	//----- nvinfo : EIATTR_KPARAM_INFO
	.align		4
.L_13:
        /*0018*/ 	.byte	0x04, 0x17
        /*001a*/ 	.short	(.L_15 - .L_14)
.L_14:
        /*001c*/ 	.word	0x00000000
        /*0020*/ 	.short	0x0005
        /*0022*/ 	.short	0x0028
        /*0024*/ 	.byte	0x00, 0xf4, 0x21, 0x00


	//----- nvinfo : EIATTR_KPARAM_INFO
	.align		4
.L_15:
        /*0028*/ 	.byte	0x04, 0x17
        /*002a*/ 	.short	(.L_17 - .L_16)
.L_16:
        /*002c*/ 	.word	0x00000000
        /*0030*/ 	.short	0x0004
        /*0032*/ 	.short	0x0020
        /*0034*/ 	.byte	0x00, 0xf4, 0x21, 0x00


	//----- nvinfo : EIATTR_KPARAM_INFO
	.align		4
.L_17:
        /*0038*/ 	.byte	0x04, 0x17
        /*003a*/ 	.short	(.L_19 - .L_18)
.L_18:
        /*003c*/ 	.word	0x00000000
        /*0040*/ 	.short	0x0003
        /*0042*/ 	.short	0x0018
        /*0044*/ 	.byte	0x00, 0xf4, 0x21, 0x00


	//----- nvinfo : EIATTR_KPARAM_INFO
	.align		4
.L_19:
        /*0048*/ 	.byte	0x04, 0x17
        /*004a*/ 	.short	(.L_21 - .L_20)
.L_20:
        /*004c*/ 	.word	0x00000000
        /*0050*/ 	.short	0x0002
        /*0052*/ 	.short	0x0010
        /*0054*/ 	.byte	0x00, 0xf4, 0x21, 0x00


	//----- nvinfo : EIATTR_KPARAM_INFO
	.align		4
.L_21:
        /*0058*/ 	.byte	0x04, 0x17
        /*005a*/ 	.short	(.L_23 - .L_22)
.L_22:
        /*005c*/ 	.word	0x00000000
        /*0060*/ 	.short	0x0001
        /*0062*/ 	.short	0x0008
        /*0064*/ 	.byte	0x00, 0xf4, 0x21, 0x00


	//----- nvinfo : EIATTR_KPARAM_INFO
	.align		4
.L_23:
        /*0068*/ 	.byte	0x04, 0x17
        /*006a*/ 	.short	(.L_25 - .L_24)
.L_24:
        /*006c*/ 	.word	0x00000000
        /*0070*/ 	.short	0x0000
        /*0072*/ 	.short	0x0000
        /*0074*/ 	.byte	0x00, 0xf4, 0x21, 0x00


	//----- nvinfo : EIATTR_SPARSE_MMA_MASK
	.align		4
.L_25:
        /*0078*/ 	.byte	0x03, 0x50
        /*007a*/ 	.short	0x0000


	//----- nvinfo : EIATTR_MAXREG_COUNT
	.align		4
        /*007c*/ 	.byte	0x03, 0x1b
        /*007e*/ 	.short	0x00ff


	//----- nvinfo : EIATTR_EXIT_INSTR_OFFSETS
	.align		4
        /*0080*/ 	.byte	0x04, 0x1c
        /*0082*/ 	.short	(.L_27 - .L_26)


	//   ....[0]....
.L_26:
        /*0084*/ 	.word	0x000004a0


	//   ....[1]....
        /*0088*/ 	.word	0x000004c0


	//----- nvinfo : EIATTR_REQNTID
	.align		4
.L_27:
        /*008c*/ 	.byte	0x04, 0x10
        /*008e*/ 	.short	(.L_29 - .L_28)
.L_28:
        /*0090*/ 	.word	0x00000080
        /*0094*/ 	.word	0x00000001
        /*0098*/ 	.word	0x00000001


	//----- nvinfo : EIATTR_CBANK_PARAM_SIZE
	.align		4
.L_29:
        /*009c*/ 	.byte	0x03, 0x19
        /*009e*/ 	.short	0x0034


	//----- nvinfo : EIATTR_PARAM_CBANK
	.align		4
        /*00a0*/ 	.byte	0x04, 0x0a
        /*00a2*/ 	.short	(.L_31 - .L_30)
	.align		4
.L_30:
        /*00a4*/ 	.word	index@(.nv.constant0.triton_poi_fused__native_batch_norm_legit_no_training_relu_69)
        /*00a8*/ 	.short	0x0210
        /*00aa*/ 	.short	0x0034


	//----- nvinfo : EIATTR_SW_WAR
	.align		4
.L_31:
        /*00ac*/ 	.byte	0x04, 0x36
        /*00ae*/ 	.short	(.L_33 - .L_32)
.L_32:
        /*00b0*/ 	.word	0x00000008
.L_33:


//--------------------- .nv.callgraph             --------------------------
	.section	.nv.callgraph,"",@"SHT_CUDA_CALLGRAPH"
	.align	4
	.sectionentsize	8
	.align		4
        /*0000*/ 	.word	0x00000000
	.align		4
        /*0004*/ 	.word	0xffffffff
	.align		4
        /*0008*/ 	.word	0x00000000
	.align		4
        /*000c*/ 	.word	0xfffffffe
	.align		4
        /*0010*/ 	.word	0x00000000
	.align		4
        /*0014*/ 	.word	0xfffffffd
	.align		4
        /*0018*/ 	.word	0x00000000
	.align		4
        /*001c*/ 	.word	0xfffffffc


//--------------------- .nv.constant4             --------------------------
	.section	.nv.constant4,"a",@progbits
	.align	8
	.align		8
.nv.constant4:
        /*0000*/ 	.dword	_$_str
	.align		8
        /*0008*/ 	.dword	_$_str_$_2


//--------------------- .text.triton_poi_fused__native_batch_norm_legit_no_training_relu_69 --------------------------
	.section	.text.triton_poi_fused__native_batch_norm_legit_no_training_relu_69,"ax",@progbits
	.align	128
        .global         triton_poi_fused__native_batch_norm_legit_no_training_relu_69
        .type           triton_poi_fused__native_batch_norm_legit_no_training_relu_69,@function
        .size           triton_poi_fused__native_batch_norm_legit_no_training_relu_69,(.L_x_1 - triton_poi_fused__native_batch_norm_legit_no_training_relu_69)
        .other          triton_poi_fused__native_batch_norm_legit_no_training_relu_69,@"STO_CUDA_ENTRY STV_DEFAULT"
triton_poi_fused__native_batch_norm_legit_no_training_relu_69:
.text.triton_poi_fused__native_batch_norm_legit_no_training_relu_69:
[----:B------:R-:W0:Y:S01]  /*0000*/  LDC R1, c[0x0][0x28] ;  /* 0x00000a00ff017b82 */ /* 0x000e220000000800 */
[----:B------:R-:W1:Y:S01]  /*0010*/  S2R R0, SR_TID.X ;  /* 0x0000000000007919 */ /* 0x000e620000002100 */
[----:B------:R-:W-:-:S06]  /*0020*/  HFMA2.MMA R2, -RZ, RZ, 0, 0 ;  /* 0x00000000ff027435 */ /* 0x000fcc00000001ff */
[----:B------:R-:W2:Y:S01]  /*0030*/  LDC.64 R8, c[0x0][0x220] ;  /* 0x00008800ff087b82 */ /* 0x000ea20000000a00 */
[----:B------:R-:W-:Y:S01]  /*0040*/  ULDC.64 UR4, c[0x0][0x208] ;  /* 0x0000820000047ab9 */ /* 0x000fe20000000a00 */
[----:B------:R-:W3:Y:S06]  /*0050*/  S2R R5, SR_CTAID.X ;  /* 0x0000000000057919 */ /* 0x000eec0000002500 */
[----:B------:R-:W4:Y:S08]  /*0060*/  LDC.64 R14, c[0x0][0x218] ;  /* 0x00008600ff0e7b82 */ /* 0x000f300000000a00 */
[----:B------:R-:W5:Y:S08]  /*0070*/  LDC.64 R12, c[0x0][0x210] ;  /* 0x00008400ff0c7b82 */ /* 0x000f700000000a00 */
[----:B------:R-:W4:Y:S01]  /*0080*/  LDC.64 R16, c[0x0][0x228] ;  /* 0x00008a00ff107b82 */ /* 0x000f220000000a00 */
[----:B-1----:R-:W-:-:S07]  /*0090*/  SHF.L.U32 R0, R0, 0x1, RZ ;  /* 0x0000000100007819 */ /* 0x002fce00000006ff */
[----:B------:R-:W1:Y:S01]  /*00a0*/  LDC.64 R18, c[0x0][0x230] ;  /* 0x00008c00ff127b82 */ /* 0x000e620000000a00 */
[----:B---3--:R-:W-:Y:S02]  /*00b0*/  SHF.R.S32.HI R3, RZ, 0x17, R5 ;  /* 0x00000017ff037819 */ /* 0x008fe40000011405 */
[----:B------:R-:W-:Y:S02]  /*00c0*/  LOP3.LUT R0, R0, 0xfe, RZ, 0xc0, !PT ;  /* 0x000000fe00007812 */ /* 0x000fe400078ec0ff */
[----:B------:R-:W-:Y:S02]  /*00d0*/  SGXT R3, R3, 0x1 ;  /* 0x000000010303781a */ /* 0x000fe40000000200 */
[----:B------:R-:W-:-:S04]  /*00e0*/  LEA R0, R5, R0, 0x8 ;  /* 0x0000000005007211 */ /* 0x000fc800078e40ff */
[----:B------:R-:W-:Y:S02]  /*00f0*/  LEA.HI R3, R3, R0, RZ, 0x4 ;  /* 0x0000000003037211 */ /* 0x000fe400078f20ff */
[----:B------:R-:W-:Y:S02]  /*0100*/  ISETP.GE.AND P0, PT, R0, 0xf800, PT ;  /* 0x0000f8000000780c */ /* 0x000fe40003f06270 */
[----:B------:R-:W-:-:S05]  /*0110*/  SHF.R.S32.HI R3, RZ, 0x4, R3 ;  /* 0x00000004ff037819 */ /* 0x000fca0000011403 */
[----:B------:R-:W-:-:S05]  /*0120*/  IMAD.HI R2, R3, -0x7bdef7bd, R2 ;  /* 0x8421084303027827 */ /* 0x000fca00078e0202 */
[----:B------:R-:W-:-:S04]  /*0130*/  SHF.R.U32.HI R5, RZ, 0x1f, R2 ;  /* 0x0000001fff057819 */ /* 0x000fc80000011602 */
[----:B------:R-:W-:-:S05]  /*0140*/  LEA.HI.SX32 R5, R2, R5, 0x17 ;  /* 0x0000000502057211 */ /* 0x000fca00078fbaff */
[----:B------:R-:W-:Y:S01]  /*0150*/  IMAD R11, R5, -0x3e0, R3 ;  /* 0xfffffc20050b7824 */ /* 0x000fe200078e0203 */
[----:B------:R-:W-:-:S03]  /*0160*/  CS2R R4, SRZ ;  /* 0x0000000000047805 */ /* 0x000fc6000001ff00 */
[----:B--2---:R-:W-:-:S05]  /*0170*/  IMAD.WIDE R8, R11, 0x4, R8 ;  /* 0x000000040b087825 */ /* 0x004fca00078e0208 */
[----:B------:R-:W2:Y:S04]  /*0180*/  @!P0 LDG.E.EL R4, desc[UR4][R8.64] ;  /* 0x0000000408048981 */ /* 0x000ea8000c2e1900 */
[----:B------:R3:W2:Y:S01]  /*0190*/  @!P0 LDG.E.EL R5, desc[UR4][R8.64] ;  /* 0x0000000408058981 */ /* 0x0006a2000c2e1900 */
[----:B------:R-:W-:Y:S02]  /*01a0*/  CS2R R6, SRZ ;  /* 0x0000000000067805 */ /* 0x000fe4000001ff00 */
[----:B------:R-:W-:Y:S01]  /*01b0*/  CS2R R2, SRZ ;  /* 0x0000000000027805 */ /* 0x000fe2000001ff00 */
[----:B----4-:R-:W-:-:S04]  /*01c0*/  IMAD.WIDE R14, R11, 0x4, R14 ;  /* 0x000000040b0e7825 */ /* 0x010fc800078e020e */
[----:B-----5:R-:W-:Y:S01]  /*01d0*/  IMAD.WIDE R12, R0, 0x4, R12 ;  /* 0x00000004000c7825 */ /* 0x020fe200078e020c */
[----:B------:R-:W4:Y:S01]  /*01e0*/  @!P0 LDG.E.EL R7, desc[UR4][R14.64] ;  /* 0x000000040e078981 */ /* 0x000f22000c2e1900 */
[----:B---3--:R-:W-:Y:S02]  /*01f0*/  CS2R R8, SRZ ;  /* 0x0000000000087805 */ /* 0x008fe4000001ff00 */
[C---:B0-----:R-:W-:Y:S01]  /*0200*/  IMAD.WIDE R16, R11.reuse, 0x4, R16 ;  /* 0x000000040b107825 */ /* 0x041fe200078e0210 */
[----:B------:R0:W3:Y:S03]  /*0210*/  @!P0 LDG.E.EL R6, desc[UR4][R14.64] ;  /* 0x000000040e068981 */ /* 0x0000e6000c2e1900 */
[----:B-1----:R-:W-:Y:S01]  /*0220*/  IMAD.WIDE R18, R11, 0x4, R18 ;  /* 0x000000040b127825 */ /* 0x002fe200078e0212 */
[----:B------:R1:W4:Y:S01]  /*0230*/  @!P0 LDG.E.64 R2, desc[UR4][R12.64] ;  /* 0x000000040c028981 */ /* 0x000322000c1e1b00 */
[----:B------:R-:W-:-:S03]  /*0240*/  CS2R R10, SRZ ;  /* 0x00000000000a7805 */ /* 0x000fc6000001ff00 */
[----:B------:R-:W5:Y:S04]  /*0250*/  @!P0 LDG.E.EL R9, desc[UR4][R18.64] ;  /* 0x0000000412098981 */ /* 0x000f68000c2e1900 */
[----:B------:R-:W5:Y:S04]  /*0260*/  @!P0 LDG.E.EL R10, desc[UR4][R16.64] ;  /* 0x00000004100a8981 */ /* 0x000f68000c2e1900 */
[----:B------:R-:W3:Y:S04]  /*0270*/  @!P0 LDG.E.EL R11, desc[UR4][R16.64] ;  /* 0x00000004100b8981 */ /* 0x000ee8000c2e1900 */
[----:B------:R-:W3:Y:S01]  /*0280*/  @!P0 LDG.E.EL R8, desc[UR4][R18.64] ;  /* 0x0000000412088981 */ /* 0x000ee2000c2e1900 */
[----:B0-----:R-:W-:Y:S01]  /*0290*/  MOV R14, 0x3e800000 ;  /* 0x3e800000000e7802 */ /* 0x001fe20000000f00 */
[----:B--2---:R-:W-:Y:S01]  /*02a0*/  FADD R4, R4, 9.9999997473787516356e-06 ;  /* 0x3727c5ac04047421 */ /* 0x004fe20000000000 */
[----:B------:R-:W-:-:S03]  /*02b0*/  FADD R5, R5, 9.9999997473787516356e-06 ;  /* 0x3727c5ac05057421 */ /* 0x000fc60000000000 */
[----:B-1----:R-:W0:Y:S08]  /*02c0*/  MUFU.SQRT R12, R4 ;  /* 0x00000004000c7308 */ /* 0x002e300000002000 */
[----:B------:R1:W2:Y:S01]  /*02d0*/  MUFU.SQRT R13, R5 ;  /* 0x00000005000d7308 */ /* 0x0002a20000002000 */
[C---:B0-----:R-:W-:Y:S02]  /*02e0*/  FSETP.GT.AND P1, PT, R12.reuse, 8.50705917302346158658e+37, PT ;  /* 0x7e8000000c00780b */ /* 0x041fe40003f24000 */
[----:B------:R-:W-:Y:S01]  /*02f0*/  FSETP.GEU.AND P3, PT, R12, 1.175494350822287508e-38, PT ;  /* 0x008000000c00780b */ /* 0x000fe20003f6e000 */
[----:B-1----:R-:W0:Y:S01]  /*0300*/  LDC.64 R4, c[0x0][0x238] ;  /* 0x00008e00ff047b82 */ /* 0x002e220000000a00 */
[----:B--2---:R-:W-:-:S02]  /*0310*/  FSETP.GT.AND P2, PT, R13, 8.50705917302346158658e+37, PT ;  /* 0x7e8000000d00780b */ /* 0x004fc40003f44000 */
[----:B------:R-:W-:-:S07]  /*0320*/  FSETP.GEU.AND P4, PT, R13, 1.175494350822287508e-38, PT ;  /* 0x008000000d00780b */ /* 0x000fce0003f8e000 */
[----:B------:R-:W-:-:S04]  /*0330*/  @P1 FMUL R12, R12, 0.25 ;  /* 0x3e8000000c0c1820 */ /* 0x000fc80000400000 */
[----:B------:R-:W-:Y:S01]  /*0340*/  @!P3 FMUL R12, R12, 16777216 ;  /* 0x4b8000000c0cb820 */ /* 0x000fe20000400000 */
[----:B------:R-:W-:-:S04]  /*0350*/  @P2 FMUL R13, R13, 0.25 ;  /* 0x3e8000000d0d2820 */ /* 0x000fc80000400000 */
[----:B------:R-:W-:Y:S01]  /*0360*/  @!P4 FMUL R13, R13, 16777216 ;  /* 0x4b8000000d0dc820 */ /* 0x000fe20000400000 */
[----:B------:R-:W1:Y:S01]  /*0370*/  MUFU.RCP R12, R12 ;  /* 0x0000000c000c7308 */ /* 0x000e620000001000 */
[----:B------:R-:W-:-:S07]  /*0380*/  FSEL R15, R14, 1, P1 ;  /* 0x3f8000000e0f7808 */ /* 0x000fce0000800000 */
[----:B------:R-:W2:Y:S01]  /*0390*/  MUFU.RCP R13, R13 ;  /* 0x0000000d000d7308 */ /* 0x000ea20000001000 */
[----:B------:R-:W-:Y:S01]  /*03a0*/  FSEL R14, R14, 1, P2 ;  /* 0x3f8000000e0e7808 */ /* 0x000fe20001000000 */
[----:B------:R-:W-:-:S04]  /*03b0*/  @!P3 FMUL R15, R15, 16777216 ;  /* 0x4b8000000f0fb820 */ /* 0x000fc80000400000 */
[----:B------:R-:W-:Y:S01]  /*03c0*/  @!P4 FMUL R14, R14, 16777216 ;  /* 0x4b8000000e0ec820 */ /* 0x000fe20000400000 */
[----:B----4-:R-:W-:Y:S01]  /*03d0*/  FADD R2, -R7, R2 ;  /* 0x0000000207027221 */ /* 0x010fe20000000100 */
[----:B---3--:R-:W-:Y:S01]  /*03e0*/  FADD R3, -R6, R3 ;  /* 0x0000000306037221 */ /* 0x008fe20000000100 */
[----:B-1----:R-:W-:Y:S01]  /*03f0*/  FMUL R15, R12, R15 ;  /* 0x0000000f0c0f7220 */ /* 0x002fe20000400000 */
[----:B--2---:R-:W-:-:S03]  /*0400*/  FMUL R14, R13, R14 ;  /* 0x0000000e0d0e7220 */ /* 0x004fc60000400000 */
[----:B------:R-:W-:Y:S01]  /*0410*/  FMUL R2, R2, R15 ;  /* 0x0000000f02027220 */ /* 0x000fe20000400000 */
[----:B------:R-:W-:-:S03]  /*0420*/  FMUL R3, R3, R14 ;  /* 0x0000000e03037220 */ /* 0x000fc60000400000 */
[----:B-----5:R-:W-:Y:S01]  /*0430*/  FFMA R2, R2, R10, R9 ;  /* 0x0000000a02027223 */ /* 0x020fe20000000009 */
[----:B------:R-:W-:-:S04]  /*0440*/  FFMA R3, R3, R11, R8 ;  /* 0x0000000b03037223 */ /* 0x000fc80000000008 */
[----:B------:R-:W-:Y:S02]  /*0450*/  FSETP.GEU.AND P1, PT, R2, RZ, PT ;  /* 0x000000ff0200720b */ /* 0x000fe40003f2e000 */
[C---:B------:R-:W-:Y:S01]  /*0460*/  FSETP.GEU.AND P2, PT, R3.reuse, RZ, PT ;  /* 0x000000ff0300720b */ /* 0x040fe20003f4e000 */
[----:B0-----:R-:W-:Y:S01]  /*0470*/  IMAD.WIDE R4, R0, 0x4, R4 ;  /* 0x0000000400047825 */ /* 0x001fe200078e0204 */
[----:B------:R-:W-:Y:S02]  /*0480*/  FSEL R2, R2, RZ, P1 ;  /* 0x000000ff02027208 */ /* 0x000fe40000800000 */
[----:B------:R-:W-:Y:S01]  /*0490*/  FSEL R3, R3, RZ, P2 ;  /* 0x000000ff03037208 */ /* 0x000fe20001000000 */
[----:B------:R-:W-:Y:S08]  /*04a0*/  @P0 EXIT ;  /* 0x000000000000094d */ /* 0x000ff00003800000 */
[----:B------:R-:W-:Y:S01]  /*04b0*/  STG.E.64 desc[UR4][R4.64], R2 ;  /* 0x0000000204007986 */ /* 0x000fe2000c101b04 */
[----:B------:R-:W-:Y:S05]  /*04c0*/  EXIT ;  /* 0x000000000000794d */ /* 0x000fea0003800000 */
.L_x_0:
[----:B------:R-:W-:-:S00]  /*04d0*/  BRA `(.L_x_0) ;  /* 0xfffffffc00fc7947 */ /* 0x000fc0000383ffff */
[----:B------:R-:W-:-:S00]  /*04e0*/  NOP ;  /* 0x0000000000007918 */ /* 0x000fc00000000000 */
        /* <DEDUP_REMOVED lines=9> */
.L_x_1:


//--------------------- .nv.global.init           --------------------------
	.section	.nv.global.init,"aw",@progbits
.nv.global.init:
	.type		_$_str,@object
	.size		_$_str,(_$_str_$_2 - _$_str)
_$_str:
        /*0000*/ 	.byte	0x5f, 0x5f, 0x43, 0x55, 0x44, 0x41, 0x5f, 0x46, 0x54, 0x5a, 0x00
	.type		_$_str_$_2,@object
	.size		_$_str_$_2,(.L_1 - _$_str_$_2)
_$_str_$_2:
        /*000b*/ 	.byte	0x5f, 0x5f, 0x43, 0x55, 0x44, 0x41, 0x5f, 0x50, 0x52, 0x45, 0x43, 0x5f, 0x53, 0x51, 0x52, 0x54
        /*001b*/ 	.byte	0x00
.L_1:


//--------------------- .nv.constant0.triton_poi_fused__native_batch_norm_legit_no_training_relu_69 --------------------------
	.section	.nv.constant0.triton_poi_fused__native_batch_norm_legit_no_training_relu_69,"a",@progbits
	.sectionflags	@""
	.align	4
.nv.constant0.triton_poi_fused__native_batch_norm_legit_no_training_relu_69:
	.zero		580
